//
// Generated by NVIDIA NVVM Compiler
//
// Compiler Build ID: CL-36424714
// Cuda compilation tools, release 13.0, V13.0.88
// Based on NVVM 20.0.0
//

.version 9.0
.target sm_100
.address_size 64

	// .globl	_Z15transposeKernelPKfPfii
// _ZZ15transposeKernelPKfPfiiE4tile has been demoted

.visible .entry _Z15transposeKernelPKfPfii(
	.param .u64 .ptr .align 1 _Z15transposeKernelPKfPfii_param_0,
	.param .u64 .ptr .align 1 _Z15transposeKernelPKfPfii_param_1,
	.param .u32 _Z15transposeKernelPKfPfii_param_2,
	.param .u32 _Z15transposeKernelPKfPfii_param_3
)
{
	.reg .pred 	%p<7>;
	.reg .b32 	%r<22>;
	.reg .b32 	%f<3>;
	.reg .b64 	%rd<9>;
	// demoted variable
	.shared .align 4 .b8 _ZZ15transposeKernelPKfPfiiE4tile[4224];
	ld.param.u64 	%rd1, [_Z15transposeKernelPKfPfii_param_0];
	ld.param.u64 	%rd2, [_Z15transposeKernelPKfPfii_param_1];
	ld.param.u32 	%r10, [_Z15transposeKernelPKfPfii_param_2];
	ld.param.u32 	%r12, [_Z15transposeKernelPKfPfii_param_3];
	mov.u32 	%r13, %ctaid.x;
	shl.b32 	%r1, %r13, 5;
	mov.u32 	%r2, %tid.x;
	add.s32 	%r3, %r1, %r2;
	mov.u32 	%r14, %ctaid.y;
	shl.b32 	%r4, %r14, 5;
	mov.u32 	%r5, %tid.y;
	add.s32 	%r15, %r4, %r5;
	setp.ge.s32 	%p1, %r3, %r10;
	setp.ge.s32 	%p2, %r15, %r12;
	mov.u32 	%r16, _ZZ15transposeKernelPKfPfiiE4tile;
	mad.lo.s32 	%r17, %r2, 132, %r16;
	shl.b32 	%r18, %r5, 2;
	add.s32 	%r7, %r17, %r18;
	or.pred  	%p3, %p1, %p2;
	@%p3 bra 	$L__BB0_2;
	cvta.to.global.u64 	%rd3, %rd1;
	mad.lo.s32 	%r20, %r10, %r15, %r3;
	mul.wide.s32 	%rd4, %r20, 4;
	add.s64 	%rd5, %rd3, %rd4;
	ld.global.nc.f32 	%f1, [%rd5];
	st.shared.f32 	[%r7], %f1;
	bra.uni 	$L__BB0_3;
$L__BB0_2:
	mov.b32 	%r19, 0;
	st.shared.u32 	[%r7], %r19;
$L__BB0_3:
	bar.sync 	0;
	add.s32 	%r8, %r4, %r2;
	add.s32 	%r9, %r1, %r5;
	setp.ge.s32 	%p4, %r8, %r12;
	setp.ge.s32 	%p5, %r9, %r10;
	or.pred  	%p6, %p5, %p4;
	@%p6 bra 	$L__BB0_5;
	ld.shared.f32 	%f2, [%r7];
	mad.lo.s32 	%r21, %r12, %r8, %r9;
	cvta.to.global.u64 	%rd6, %rd2;
	mul.wide.s32 	%rd7, %r21, 4;
	add.s64 	%rd8, %rd6, %rd7;
	st.global.f32 	[%rd8], %f2;
$L__BB0_5:
	ret;

}


// ===== COMPILED SASS (sm_100) =====

	.target	sm_100

	.elftype	@"ET_EXEC"


//--------------------- .note.nv.tkinfo           --------------------------
	.section	.note.nv.tkinfo,"",@"SHT_NOTE"
	.sectionflags	@"SHF_NOTE_NV_TKINFO"
	.tkinfo
        /*0018*/ 	.word	0x00000002
        /*0030*/ 	.string	""
        /*0030*/ 	.string	"ptxas"
        /*0030*/ 	.string	"Cuda compilation tools, release 13.0, V13.0.88"
        /*0030*/ 	.string	"Build cuda_13.0.r13.0/compiler.36424714_0"
        /*0030*/ 	.string	"-arch sm_100 -m 64 "



//--------------------- .note.nv.cuinfo           --------------------------
	.section	.note.nv.cuinfo,"",@"SHT_NOTE"
	.sectionflags	@"SHF_NOTE_NV_CUINFO"
        /*0018*/ 	.short	0x0002
        /*001a*/ 	.short	0x0064
        /*001c*/ 	.short	0x0082
	.zero		2


//--------------------- .nv.info                  --------------------------
	.section	.nv.info,"",@"SHT_CUDA_INFO"
	.align	4


	//----- nvinfo : EIATTR_REGCOUNT
	.align		4
        /*0000*/ 	.byte	0x04, 0x2f
        /*0002*/ 	.short	(.L_1 - .L_0)
	.align		4
.L_0:
        /*0004*/ 	.word	index@(_Z15transposeKernelPKfPfii)
        /*0008*/ 	.word	0x0000000c


	//----- nvinfo : EIATTR_FRAME_SIZE
	.align		4
.L_1:
        /*000c*/ 	.byte	0x04, 0x11
        /*000e*/ 	.short	(.L_3 - .L_2)
	.align		4
.L_2:
        /*0010*/ 	.word	index@(_Z15transposeKernelPKfPfii)
        /*0014*/ 	.word	0x00000000


	//----- nvinfo : EIATTR_MIN_STACK_SIZE
	.align		4
.L_3:
        /*0018*/ 	.byte	0x04, 0x12
        /*001a*/ 	.short	(.L_5 - .L_4)
	.align		4
.L_4:
        /*001c*/ 	.word	index@(_Z15transposeKernelPKfPfii)
        /*0020*/ 	.word	0x00000000
.L_5:


//--------------------- .nv.compat                --------------------------
	.section	.nv.compat,"",@"SHT_CUDA_COMPAT_INFO"
	.align	4
        /*0000*/ 	.byte	0x02, 0x09, 0x00, 0x00, 0x02, 0x02, 0x01, 0x00, 0x02, 0x05, 0x05, 0x00, 0x03, 0x07, 0x01, 0x01
        /*0010*/ 	.byte	0x02, 0x03, 0x00, 0x00, 0x02, 0x06, 0x01, 0x00, 0x04, 0x0b, 0x08, 0x00, 0x09, 0x00, 0x00, 0x00
        /*0020*/ 	.byte	0x00, 0x00, 0x00, 0x00


//--------------------- .nv.info._Z15transposeKernelPKfPfii --------------------------
	.section	.nv.info._Z15transposeKernelPKfPfii,"",@"SHT_CUDA_INFO"
	.sectionflags	@""
	.align	4


	//----- nvinfo : EIATTR_CUDA_API_VERSION
	.align		4
        /*0000*/ 	.byte	0x04, 0x37
        /*0002*/ 	.short	(.L_7 - .L_6)
.L_6:
        /*0004*/ 	.word	0x00000082


	//----- nvinfo : EIATTR_KPARAM_INFO
	.align		4
.L_7:
        /*0008*/ 	.byte	0x04, 0x17
        /*000a*/ 	.short	(.L_9 - .L_8)
.L_8:
        /*000c*/ 	.word	0x00000000
        /*0010*/ 	.short	0x0003
        /*0012*/ 	.short	0x0014
        /*0014*/ 	.byte	0x00, 0xf0, 0x11, 0x00


	//----- nvinfo : EIATTR_KPARAM_INFO
	.align		4
.L_9:
        /*0018*/ 	.byte	0x04, 0x17
        /*001a*/ 	.short	(.L_11 - .L_10)
.L_10:
        /*001c*/ 	.word	0x00000000
        /*0020*/ 	.short	0x0002
        /*0022*/ 	.short	0x0010
        /*0024*/ 	.byte	0x00, 0xf0, 0x11, 0x00


	//----- nvinfo : EIATTR_KPARAM_INFO
	.align		4
.L_11:
        /*0028*/ 	.byte	0x04, 0x17
        /*002a*/ 	.short	(.L_13 - .L_12)
.L_12:
        /*002c*/ 	.word	0x00000000
        /*0030*/ 	.short	0x0001
        /*0032*/ 	.short	0x0008
        /*0034*/ 	.byte	0x00, 0xf5, 0x21, 0x00


	//----- nvinfo : EIATTR_KPARAM_INFO
	.align		4
.L_13:
        /*0038*/ 	.byte	0x04, 0x17
        /*003a*/ 	.short	(.L_15 - .L_14)
.L_14:
        /*003c*/ 	.word	0x00000000
        /*0040*/ 	.short	0x0000
        /*0042*/ 	.short	0x0000
        /*0044*/ 	.byte	0x00, 0xf5, 0x21, 0x00


	//----- nvinfo : EIATTR_SPARSE_MMA_MASK
	.align		4
.L_15:
        /*0048*/ 	.byte	0x03, 0x50
        /*004a*/ 	.short	0x0000


	//----- nvinfo : EIATTR_MAXREG_COUNT
	.align		4
        /*004c*/ 	.byte	0x03, 0x1b
        /*004e*/ 	.short	0x00ff


	//----- nvinfo : EIATTR_NUM_BARRIERS
	.align		4
        /*0050*/ 	.byte	0x02, 0x4c
        /*0052*/ 	.byte	0x01
	.zero		1


	//----- nvinfo : EIATTR_MERCURY_ISA_VERSION
	.align		4
        /*0054*/ 	.byte	0x03, 0x5f
        /*0056*/ 	.short	0x0101


	//----- nvinfo : EIATTR_VRC_CTA_INIT_COUNT
	.align		4
        /*0058*/ 	.byte	0x02, 0x4a
	.zero		1
	.zero		1


	//----- nvinfo : EIATTR_EXIT_INSTR_OFFSETS
	.align		4
        /*005c*/ 	.byte	0x04, 0x1c
        /*005e*/ 	.short	(.L_17 - .L_16)


	//   ....[0]....
.L_16:
        /*0060*/ 	.word	0x000001b0


	//   ....[1]....
        /*0064*/ 	.word	0x00000210


	//----- nvinfo : EIATTR_CBANK_PARAM_SIZE
	.align		4
.L_17:
        /*0068*/ 	.byte	0x03, 0x19
        /*006a*/ 	.short	0x0018


	//----- nvinfo : EIATTR_PARAM_CBANK
	.align		4
        /*006c*/ 	.byte	0x04, 0x0a
        /*006e*/ 	.short	(.L_19 - .L_18)
	.align		4
.L_18:
        /*0070*/ 	.word	index@(.nv.constant0._Z15transposeKernelPKfPfii)
        /*0074*/ 	.short	0x0380
        /*0076*/ 	.short	0x0018


	//----- nvinfo : EIATTR_SW_WAR
	.align		4
.L_19:
        /*0078*/ 	.byte	0x04, 0x36
        /*007a*/ 	.short	(.L_21 - .L_20)
.L_20:
        /*007c*/ 	.word	0x00000008
.L_21:


//--------------------- .nv.callgraph             --------------------------
	.section	.nv.callgraph,"",@"SHT_CUDA_CALLGRAPH"
	.align	4
	.sectionentsize	8
	.align		4
        /*0000*/ 	.word	0x00000000
	.align		4
        /*0004*/ 	.word	0xffffffff
	.align		4
        /*0008*/ 	.word	0x00000000
	.align		4
        /*000c*/ 	.word	0xfffffffe
	.align		4
        /*0010*/ 	.word	0x00000000
	.align		4
        /*0014*/ 	.word	0xfffffffd
	.align		4
        /*0018*/ 	.word	0x00000000
	.align		4
        /*001c*/ 	.word	0xfffffffc


//--------------------- .text._Z15transposeKernelPKfPfii --------------------------
	.section	.text._Z15transposeKernelPKfPfii,"ax",@progbits
	.align	128
        .global         _Z15transposeKernelPKfPfii
        .type           _Z15transposeKernelPKfPfii,@function
        .size           _Z15transposeKernelPKfPfii,(.L_x_1 - _Z15transposeKernelPKfPfii)
        .other          _Z15transposeKernelPKfPfii,@"STO_CUDA_ENTRY STV_DEFAULT"
_Z15transposeKernelPKfPfii:
.text._Z15transposeKernelPKfPfii:
[----:B------:R-:W-:Y:S01]  /*0000*/  LDC R1, c[0x0][0x37c] ;  /* 0x0000df00ff017b82 */ /* 0x000fe20000000800 */
[----:B------:R-:W0:Y:S01]  /*0010*/  S2R R4, SR_CTAID.Y ;  /* 0x0000000000047919 */ /* 0x000e220000002600 */
[----:B------:R-:W1:Y:S01]  /*0020*/  LDCU.64 UR6, c[0x0][0x390] ;  /* 0x00007200ff0677ac */ /* 0x000e620008000a00 */
[----:B------:R-:W0:Y:S01]  /*0030*/  S2R R9, SR_TID.Y ;  /* 0x0000000000097919 */ /* 0x000e220000002200 */
[----:B------:R-:W2:Y:S01]  /*0040*/  LDCU.64 UR4, c[0x0][0x358] ;  /* 0x00006b00ff0477ac */ /* 0x000ea20008000a00 */
[----:B------:R-:W3:Y:S01]  /*0050*/  S2R R6, SR_CTAID.X ;  /* 0x0000000000067919 */ /* 0x000ee20000002500 */
[----:B------:R-:W3:Y:S01]  /*0060*/  S2R R7, SR_TID.X ;  /* 0x0000000000077919 */ /* 0x000ee20000002100 */
[----:B0-----:R-:W-:-:S05]  /*0070*/  IMAD R5, R4, 0x20, R9 ;  /* 0x0000002004057824 */ /* 0x001fca00078e0209 */
[----:B-1----:R-:W-:Y:S02]  /*0080*/  ISETP.GE.AND P0, PT, R5, UR7, PT ;  /* 0x0000000705007c0c */ /* 0x002fe4000bf06270 */
[----:B---3--:R-:W-:-:S04]  /*0090*/  LEA R0, R6, R7, 0x5 ;  /* 0x0000000706007211 */ /* 0x008fc800078e28ff */
[----:B------:R-:W-:-:S13]  /*00a0*/  ISETP.GE.OR P0, PT, R0, UR6, P0 ;  /* 0x0000000600007c0c */ /* 0x000fda0008706670 */
[----:B------:R-:W0:Y:S01]  /*00b0*/  @!P0 LDC.64 R2, c[0x0][0x380] ;  /* 0x0000e000ff028b82 */ /* 0x000e220000000a00 */
[----:B------:R-:W-:-:S04]  /*00c0*/  @!P0 IMAD R5, R5, UR6, R0 ;  /* 0x0000000605058c24 */ /* 0x000fc8000f8e0200 */
[----:B0-----:R-:W-:-:S06]  /*00d0*/  @!P0 IMAD.WIDE R2, R5, 0x4, R2 ;  /* 0x0000000405028825 */ /* 0x001fcc00078e0202 */
[----:B--2---:R-:W2:Y:S01]  /*00e0*/  @!P0 LDG.E.CONSTANT R3, desc[UR4][R2.64] ;  /* 0x0000000402038981 */ /* 0x004ea2000c1e9900 */
[----:B------:R-:W-:Y:S01]  /*00f0*/  MOV R0, 0x400 ;  /* 0x0000040000007802 */ /* 0x000fe20000000f00 */
[----:B------:R-:W-:Y:S01]  /*0100*/  IMAD R4, R4, 0x20, R7 ;  /* 0x0000002004047824 */ /* 0x000fe200078e0207 */
[----:B------:R-:W0:Y:S04]  /*0110*/  S2R R5, SR_CgaCtaId ;  /* 0x0000000000057919 */ /* 0x000e280000008800 */
[----:B------:R-:W-:Y:S02]  /*0120*/  ISETP.GE.AND P1, PT, R4, UR7, PT ;  /* 0x0000000704007c0c */ /* 0x000fe4000bf26270 */
[----:B0-----:R-:W-:Y:S02]  /*0130*/  LEA R0, R5, R0, 0x18 ;  /* 0x0000000005007211 */ /* 0x001fe400078ec0ff */
[----:B------:R-:W-:-:S03]  /*0140*/  LEA R5, R6, R9, 0x5 ;  /* 0x0000000906057211 */ /* 0x000fc600078e28ff */
[----:B------:R-:W-:Y:S01]  /*0150*/  IMAD R0, R7, 0x84, R0 ;  /* 0x0000008407007824 */ /* 0x000fe200078e0200 */
[----:B------:R-:W-:-:S03]  /*0160*/  ISETP.GE.OR P1, PT, R5, UR6, P1 ;  /* 0x0000000605007c0c */ /* 0x000fc60008f26670 */
[----:B------:R-:W-:-:S05]  /*0170*/  IMAD R0, R9, 0x4, R0 ;  /* 0x0000000409007824 */ /* 0x000fca00078e0200 */
[----:B--2---:R0:W-:Y:S04]  /*0180*/  @!P0 STS [R0], R3 ;  /* 0x0000000300008388 */ /* 0x0041e80000000800 */
[----:B------:R0:W-:Y:S01]  /*0190*/  @P0 STS [R0], RZ ;  /* 0x000000ff00000388 */ /* 0x0001e20000000800 */
[----:B------:R-:W-:Y:S06]  /*01a0*/  BAR.SYNC.DEFER_BLOCKING 0x0 ;  /* 0x0000000000007b1d */ /* 0x000fec0000010000 */
[----:B------:R-:W-:Y:S05]  /*01b0*/  @P1 EXIT ;  /* 0x000000000000194d */ /* 0x000fea0003800000 */
[----:B------:R-:W1:Y:S01]  /*01c0*/  LDS R7, [R0] ;  /* 0x0000000000077984 */ /* 0x000e620000000800 */
[----:B0-----:R-:W0:Y:S01]  /*01d0*/  LDC.64 R2, c[0x0][0x388] ;  /* 0x0000e200ff027b82 */ /* 0x001e220000000a00 */
[----:B------:R-:W-:-:S04]  /*01e0*/  IMAD R5, R4, UR7, R5 ;  /* 0x0000000704057c24 */ /* 0x000fc8000f8e0205 */
[----:B0-----:R-:W-:-:S05]  /*01f0*/  IMAD.WIDE R2, R5, 0x4, R2 ;  /* 0x0000000405027825 */ /* 0x001fca00078e0202 */
[----:B-1----:R-:W-:Y:S01]  /*0200*/  STG.E desc[UR4][R2.64], R7 ;  /* 0x0000000702007986 */ /* 0x002fe2000c101904 */
[----:B------:R-:W-:Y:S05]  /*0210*/  EXIT ;  /* 0x000000000000794d */ /* 0x000fea0003800000 */
.L_x_0:
[----:B------:R-:W-:-:S00]  /*0220*/  BRA `(.L_x_0) ;  /* 0xfffffffc00fc7947 */ /* 0x000fc0000383ffff */
[----:B------:R-:W-:-:S00]  /*0230*/  NOP ;  /* 0x0000000000007918 */ /* 0x000fc00000000000 */
        /* <DEDUP_REMOVED lines=12> */
.L_x_1:


//--------------------- .nv.shared._Z15transposeKernelPKfPfii --------------------------
	.section	.nv.shared._Z15transposeKernelPKfPfii,"aw",@nobits
	.sectionflags	@""
	.align	4
.nv.shared._Z15transposeKernelPKfPfii:
	.zero		5248


//--------------------- .nv.shared.reserved.0     --------------------------
	.section	.nv.shared.reserved.0,"aw",@nobits
	.weak		__nv_reservedSMEM_offset_0_alias
	.size		__nv_reservedSMEM_offset_0_alias, 0, 64
	.other		__nv_reservedSMEM_offset_0_alias,@"STO_CUDA_RESERVED_SHARED STV_DEFAULT"
__nv_reservedSMEM_offset_0_alias:
	.zero		0
	.zero		64


//--------------------- .nv.constant0._Z15transposeKernelPKfPfii --------------------------
	.section	.nv.constant0._Z15transposeKernelPKfPfii,"a",@progbits
	.sectionflags	@""
	.align	4
.nv.constant0._Z15transposeKernelPKfPfii:
	.zero		920


//--------------------- SYMBOLS --------------------------

	.type		.nv.reservedSmem.offset0,@object
	.size		.nv.reservedSmem.offset0,0x4
	.type		.nv.reservedSmem.cap,@object
	.size		.nv.reservedSmem.cap,0x4
